	.headerflags	@"EF_CUDA_TEXMODE_UNIFIED EF_CUDA_64BIT_ADDRESS EF_CUDA_ACCELERATORS EF_CUDA_SM90 EF_CUDA_VIRTUAL_SM(EF_CUDA_SM90)"
	.elftype	@"ET_EXEC"


//--------------------- .nv.info                  --------------------------
	.section	.nv.info,"",@"SHT_CUDA_INFO"
	.align	4


	//----- nvinfo : EIATTR_REGCOUNT
	.align		4
        /*0000*/ 	.byte	0x04, 0x2f
        /*0002*/ 	.short	(.L_1 - .L_0)
	.align		4
.L_0:
        /*0004*/ 	.word	index@(triton_poi_fused_convolution_51)
        /*0008*/ 	.word	0x0000000c


	//----- nvinfo : EIATTR_MIN_STACK_SIZE
	.align		4
.L_1:
        /*000c*/ 	.byte	0x04, 0x12
        /*000e*/ 	.short	(.L_3 - .L_2)
	.align		4
.L_2:
        /*0010*/ 	.word	index@(triton_poi_fused_convolution_51)
        /*0014*/ 	.word	0x00000000


	//----- nvinfo : EIATTR_FRAME_SIZE
	.align		4
.L_3:
        /*0018*/ 	.byte	0x04, 0x11
        /*001a*/ 	.short	(.L_5 - .L_4)
	.align		4
.L_4:
        /*001c*/ 	.word	index@(triton_poi_fused_convolution_51)
        /*0020*/ 	.word	0x00000000


	//----- nvinfo : EIATTR_MIN_STACK_SIZE
	.align		4
.L_5:
        /*0024*/ 	.byte	0x04, 0x12
        /*0026*/ 	.short	(.L_7 - .L_6)
	.align		4
.L_6:
        /*0028*/ 	.word	index@(triton_poi_fused_convolution_51)
        /*002c*/ 	.word	0x00000000
.L_7:


//--------------------- .nv.info.triton_poi_fused_convolution_51 --------------------------
	.section	.nv.info.triton_poi_fused_convolution_51,"",@"SHT_CUDA_INFO"
	.sectionflags	@""
	.align	4


	//----- nvinfo : EIATTR_CUDA_API_VERSION
	.align		4
        /*0000*/ 	.byte	0x04, 0x37
        /*0002*/ 	.short	(.L_9 - .L_8)
.L_8:
        /*0004*/ 	.word	0x0000007c


	//----- nvinfo : EIATTR_KPARAM_INFO
	.align		4
.L_9:
        /*0008*/ 	.byte	0x04, 0x17
        /*000a*/ 	.short	(.L_11 - .L_10)
.L_10:
        /*000c*/ 	.word	0x00000000
        /*0010*/ 	.short	0x0002
        /*0012*/ 	.short	0x0010
        /*0014*/ 	.byte	0x00, 0xf0, 0x11, 0x00


	//----- nvinfo : EIATTR_KPARAM_INFO
	.align		4
.L_11:
        /*0018*/ 	.byte	0x04, 0x17
        /*001a*/ 	.short	(.L_13 - .L_12)
.L_12:
        /*001c*/ 	.word	0x00000000
        /*0020*/ 	.short	0x0001
        /*0022*/ 	.short	0x0008
        /*0024*/ 	.byte	0x00, 0xf4, 0x21, 0x00


	//----- nvinfo : EIATTR_KPARAM_INFO
	.align		4
.L_13:
        /*0028*/ 	.byte	0x04, 0x17
        /*002a*/ 	.short	(.L_15 - .L_14)
.L_14:
        /*002c*/ 	.word	0x00000000
        /*0030*/ 	.short	0x0000
        /*0032*/ 	.short	0x0000
        /*0034*/ 	.byte	0x00, 0xf4, 0x21, 0x00


	//----- nvinfo : EIATTR_SPARSE_MMA_MASK
	.align		4
.L_15:
        /*0038*/ 	.byte	0x03, 0x50
        /*003a*/ 	.short	0x0000


	//----- nvinfo : EIATTR_MAXREG_COUNT
	.align		4
        /*003c*/ 	.byte	0x03, 0x1b
        /*003e*/ 	.short	0x00ff


	//----- nvinfo : EIATTR_EXIT_INSTR_OFFSETS
	.align		4
        /*0040*/ 	.byte	0x04, 0x1c
        /*0042*/ 	.short	(.L_17 - .L_16)


	//   ....[0]....
.L_16:
        /*0044*/ 	.word	0x00000170


	//   ....[1]....
        /*0048*/ 	.word	0x00000190


	//----- nvinfo : EIATTR_REQNTID
	.align		4
.L_17:
        /*004c*/ 	.byte	0x04, 0x10
        /*004e*/ 	.short	(.L_19 - .L_18)
.L_18:
        /*0050*/ 	.word	0x00000080
        /*0054*/ 	.word	0x00000001
        /*0058*/ 	.word	0x00000001


	//----- nvinfo : EIATTR_CBANK_PARAM_SIZE
	.align		4
.L_19:
        /*005c*/ 	.byte	0x03, 0x19
        /*005e*/ 	.short	0x0014


	//----- nvinfo : EIATTR_PARAM_CBANK
	.align		4
        /*0060*/ 	.byte	0x04, 0x0a
        /*0062*/ 	.short	(.L_21 - .L_20)
	.align		4
.L_20:
        /*0064*/ 	.word	index@(.nv.constant0.triton_poi_fused_convolution_51)
        /*0068*/ 	.short	0x0210
        /*006a*/ 	.short	0x0014


	//----- nvinfo : EIATTR_SW_WAR
	.align		4
.L_21:
        /*006c*/ 	.byte	0x04, 0x36
        /*006e*/ 	.short	(.L_23 - .L_22)
.L_22:
        /*0070*/ 	.word	0x00000008
.L_23:


//--------------------- .nv.callgraph             --------------------------
	.section	.nv.callgraph,"",@"SHT_CUDA_CALLGRAPH"
	.align	4
	.sectionentsize	8
	.align		4
        /*0000*/ 	.word	0x00000000
	.align		4
        /*0004*/ 	.word	0xffffffff
	.align		4
        /*0008*/ 	.word	0x00000000
	.align		4
        /*000c*/ 	.word	0xfffffffe
	.align		4
        /*0010*/ 	.word	0x00000000
	.align		4
        /*0014*/ 	.word	0xfffffffd
	.align		4
        /*0018*/ 	.word	0x00000000
	.align		4
        /*001c*/ 	.word	0xfffffffc


//--------------------- .text.triton_poi_fused_convolution_51 --------------------------
	.section	.text.triton_poi_fused_convolution_51,"ax",@progbits
	.align	128
        .global         triton_poi_fused_convolution_51
        .type           triton_poi_fused_convolution_51,@function
        .size           triton_poi_fused_convolution_51,(.L_x_1 - triton_poi_fused_convolution_51)
        .other          triton_poi_fused_convolution_51,@"STO_CUDA_ENTRY STV_DEFAULT"
triton_poi_fused_convolution_51:
.text.triton_poi_fused_convolution_51:
[----:B------:R-:W0:Y:S02]  /*0000*/  LDC R1, c[0x0][0x28] ;  /* 0x00000a00ff017b82 */ /* 0x000e240000000800 */
[----:B------:R-:W1:Y:S01]  /*0010*/  S2R R0, SR_TID.X ;  /* 0x0000000000007919 */ /* 0x000e620000002100 */
[----:B------:R-:W2:Y:S01]  /*0020*/  LDC.64 R2, c[0x0][0x210] ;  /* 0x00008400ff027b82 */ /* 0x000ea20000000a00 */
[----:B------:R-:W-:Y:S01]  /*0030*/  ULDC.64 UR4, c[0x0][0x208] ;  /* 0x0000820000047ab9 */ /* 0x000fe20000000a00 */
[----:B------:R-:W3:Y:S06]  /*0040*/  S2R R7, SR_CTAID.X ;  /* 0x0000000000077919 */ /* 0x000eec0000002500 */
[----:B------:R-:W4:Y:S01]  /*0050*/  LDC.64 R4, c[0x0][0x218] ;  /* 0x00008600ff047b82 */ /* 0x000f220000000a00 */
[----:B-1----:R-:W-:Y:S01]  /*0060*/  IMAD.SHL.U32 R0, R0, 0x2, RZ ;  /* 0x0000000200007824 */ /* 0x002fe200078e00ff */
[----:B---3--:R-:W-:-:S04]  /*0070*/  SHF.R.S32.HI R6, RZ, 0x17, R7 ;  /* 0x00000017ff067819 */ /* 0x008fc80000011407 */
[----:B------:R-:W-:-:S05]  /*0080*/  LOP3.LUT R0, R0, 0xfe, RZ, 0xc0, !PT ;  /* 0x000000fe00007812 */ /* 0x000fca00078ec0ff */
[----:B------:R-:W-:Y:S01]  /*0090*/  IMAD R7, R7, 0x100, R0 ;  /* 0x0000010007077824 */ /* 0x000fe200078e0200 */
[----:B------:R-:W-:-:S03]  /*00a0*/  SGXT R0, R6, 0x1 ;  /* 0x000000010600781a */ /* 0x000fc60000000200 */
[C---:B--2---:R-:W-:Y:S01]  /*00b0*/  IMAD.WIDE R2, R7.reuse, 0x4, R2 ;  /* 0x0000000407027825 */ /* 0x044fe200078e0202 */
[----:B------:R-:W-:Y:S02]  /*00c0*/  LEA.HI R0, R0, R7, RZ, 0x6 ;  /* 0x0000000700007211 */ /* 0x000fe400078f30ff */
[----:B------:R-:W-:Y:S02]  /*00d0*/  ISETP.GE.AND P0, PT, R7, 0x600, PT ;  /* 0x000006000700780c */ /* 0x000fe40003f06270 */
[----:B------:R-:W-:-:S05]  /*00e0*/  LOP3.LUT R0, R0, 0xffffffc0, RZ, 0xc0, !PT ;  /* 0xffffffc000007812 */ /* 0x000fca00078ec0ff */
[----:B------:R-:W-:Y:S01]  /*00f0*/  IMAD.IADD R9, R7, 0x1, -R0 ;  /* 0x0000000107097824 */ /* 0x000fe200078e0a00 */
[----:B------:R-:W-:-:S03]  /*0100*/  CS2R R6, SRZ ;  /* 0x0000000000067805 */ /* 0x000fc6000001ff00 */
[----:B----4-:R-:W-:Y:S01]  /*0110*/  IMAD.WIDE R4, R9, 0x4, R4 ;  /* 0x0000000409047825 */ /* 0x010fe200078e0204 */
[----:B------:R-:W-:Y:S02]  /*0120*/  CS2R R8, SRZ ;  /* 0x0000000000087805 */ /* 0x000fe4000001ff00 */
[----:B------:R-:W2:Y:S04]  /*0130*/  @!P0 LDG.E.64 R6, desc[UR4][R2.64] ;  /* 0x0000000402068981 */ /* 0x000ea8000c1e1b00 */
[----:B------:R-:W2:Y:S02]  /*0140*/  @!P0 LDG.E.EL.64 R8, desc[UR4][R4.64] ;  /* 0x0000000404088981 */ /* 0x000ea4000c2e1b00 */
[----:B--2---:R-:W-:Y:S01]  /*0150*/  FADD R6, R8, R6 ;  /* 0x0000000608067221 */ /* 0x004fe20000000000 */
[----:B------:R-:W-:Y:S01]  /*0160*/  FADD R7, R9, R7 ;  /* 0x0000000709077221 */ /* 0x000fe20000000000 */
[----:B------:R-:W-:Y:S06]  /*0170*/  @P0 EXIT ;  /* 0x000000000000094d */ /* 0x000fec0003800000 */
[----:B------:R-:W-:Y:S01]  /*0180*/  STG.E.64 desc[UR4][R2.64], R6 ;  /* 0x0000000602007986 */ /* 0x000fe2000c101b04 */
[----:B------:R-:W-:Y:S05]  /*0190*/  EXIT ;  /* 0x000000000000794d */ /* 0x000fea0003800000 */
.L_x_0:
[----:B------:R-:W-:-:S00]  /*01a0*/  BRA `(.L_x_0) ;  /* 0xfffffffc00fc7947 */ /* 0x000fc0000383ffff */
[----:B------:R-:W-:-:S00]  /*01b0*/  NOP ;  /* 0x0000000000007918 */ /* 0x000fc00000000000 */
        /* <DEDUP_REMOVED lines=12> */
.L_x_1:


//--------------------- .nv.constant0.triton_poi_fused_convolution_51 --------------------------
	.section	.nv.constant0.triton_poi_fused_convolution_51,"a",@progbits
	.sectionflags	@""
	.align	4
.nv.constant0.triton_poi_fused_convolution_51:
	.zero		548
